//
// Generated by NVIDIA NVVM Compiler
//
// Compiler Build ID: CL-36424714
// Cuda compilation tools, release 13.0, V13.0.88
// Based on NVVM 20.0.0
//

.version 9.0
.target sm_100
.address_size 64

	// .globl	_Z8mykernelv
.extern .func  (.param .b32 func_retval0) vprintf
(
	.param .b64 vprintf_param_0,
	.param .b64 vprintf_param_1
)
;
.global .align 1 .b8 $str[13] = {72, 101, 108, 108, 111, 32, 87, 111, 114, 108, 100, 33};

.visible .entry _Z8mykernelv()
{
	.reg .b32 	%r<3>;
	.reg .b64 	%rd<3>;

	mov.u64 	%rd1, $str;
	cvta.global.u64 	%rd2, %rd1;
	{ // callseq 0, 0
	.param .b64 param0;
	st.param.b64 	[param0], %rd2;
	.param .b64 param1;
	st.param.b64 	[param1], 0;
	.param .b32 retval0;
	call.uni (retval0), 
	vprintf, 
	(
	param0, 
	param1
	);
	ld.param.b32 	%r1, [retval0];
	} // callseq 0
	ret;

}


// ===== COMPILED SASS (sm_100) =====

	.target	sm_100

	.elftype	@"ET_EXEC"


//--------------------- .note.nv.tkinfo           --------------------------
	.section	.note.nv.tkinfo,"",@"SHT_NOTE"
	.sectionflags	@"SHF_NOTE_NV_TKINFO"
	.tkinfo
        /*0018*/ 	.word	0x00000002
        /*0030*/ 	.string	""
        /*0030*/ 	.string	"ptxas"
        /*0030*/ 	.string	"Cuda compilation tools, release 13.0, V13.0.88"
        /*0030*/ 	.string	"Build cuda_13.0.r13.0/compiler.36424714_0"
        /*0030*/ 	.string	"-arch sm_100 -m 64 "



//--------------------- .note.nv.cuinfo           --------------------------
	.section	.note.nv.cuinfo,"",@"SHT_NOTE"
	.sectionflags	@"SHF_NOTE_NV_CUINFO"
        /*0018*/ 	.short	0x0002
        /*001a*/ 	.short	0x0064
        /*001c*/ 	.short	0x0082
	.zero		2


//--------------------- .nv.info                  --------------------------
	.section	.nv.info,"",@"SHT_CUDA_INFO"
	.align	4


	//----- nvinfo : EIATTR_REGCOUNT
	.align		4
        /*0000*/ 	.byte	0x04, 0x2f
        /*0002*/ 	.short	(.L_2 - .L_1)
	.align		4
.L_1:
        /*0004*/ 	.word	index@(_Z8mykernelv)
        /*0008*/ 	.word	0x00000018


	//----- nvinfo : EIATTR_FRAME_SIZE
	.align		4
.L_2:
        /*000c*/ 	.byte	0x04, 0x11
        /*000e*/ 	.short	(.L_4 - .L_3)
	.align		4
.L_3:
        /*0010*/ 	.word	index@(_Z8mykernelv)
        /*0014*/ 	.word	0x00000000


	//----- nvinfo : EIATTR_MIN_STACK_SIZE
	.align		4
.L_4:
        /*0018*/ 	.byte	0x04, 0x12
        /*001a*/ 	.short	(.L_6 - .L_5)
	.align		4
.L_5:
        /*001c*/ 	.word	index@(_Z8mykernelv)
        /*0020*/ 	.word	0x00000000
.L_6:


//--------------------- .nv.compat                --------------------------
	.section	.nv.compat,"",@"SHT_CUDA_COMPAT_INFO"
	.align	4
        /*0000*/ 	.byte	0x02, 0x09, 0x00, 0x00, 0x02, 0x02, 0x01, 0x00, 0x02, 0x05, 0x05, 0x00, 0x03, 0x07, 0x01, 0x01
        /*0010*/ 	.byte	0x02, 0x03, 0x00, 0x00, 0x02, 0x06, 0x01, 0x00, 0x04, 0x0b, 0x08, 0x00, 0x09, 0x00, 0x00, 0x00
        /*0020*/ 	.byte	0x00, 0x00, 0x00, 0x00


//--------------------- .nv.info._Z8mykernelv     --------------------------
	.section	.nv.info._Z8mykernelv,"",@"SHT_CUDA_INFO"
	.sectionflags	@""
	.align	4


	//----- nvinfo : EIATTR_CUDA_API_VERSION
	.align		4
        /*0000*/ 	.byte	0x04, 0x37
        /*0002*/ 	.short	(.L_8 - .L_7)
.L_7:
        /*0004*/ 	.word	0x00000082


	//----- nvinfo : EIATTR_SPARSE_MMA_MASK
	.align		4
.L_8:
        /*0008*/ 	.byte	0x03, 0x50
        /*000a*/ 	.short	0x0000


	//----- nvinfo : EIATTR_MAXREG_COUNT
	.align		4
        /*000c*/ 	.byte	0x03, 0x1b
        /*000e*/ 	.short	0x00ff


	//----- nvinfo : EIATTR_EXTERNS
	.align		4
        /*0010*/ 	.byte	0x04, 0x0f
        /*0012*/ 	.short	(.L_10 - .L_9)


	//   ....[0]....
	.align		4
.L_9:
        /*0014*/ 	.word	index@(vprintf)


	//----- nvinfo : EIATTR_MERCURY_ISA_VERSION
	.align		4
.L_10:
        /*0018*/ 	.byte	0x03, 0x5f
        /*001a*/ 	.short	0x0101


	//----- nvinfo : EIATTR_VRC_CTA_INIT_COUNT
	.align		4
        /*001c*/ 	.byte	0x02, 0x4a
	.zero		1
	.zero		1


	//----- nvinfo : EIATTR_SYSCALL_OFFSETS
	.align		4
        /*0020*/ 	.byte	0x04, 0x46
        /*0022*/ 	.short	(.L_12 - .L_11)


	//   ....[0]....
.L_11:
        /*0024*/ 	.word	0x00000080


	//----- nvinfo : EIATTR_EXIT_INSTR_OFFSETS
	.align		4
.L_12:
        /*0028*/ 	.byte	0x04, 0x1c
        /*002a*/ 	.short	(.L_14 - .L_13)


	//   ....[0]....
.L_13:
        /*002c*/ 	.word	0x00000090


	//----- nvinfo : EIATTR_SW_WAR
	.align		4
.L_14:
        /*0030*/ 	.byte	0x04, 0x36
        /*0032*/ 	.short	(.L_16 - .L_15)
.L_15:
        /*0034*/ 	.word	0x00000008
.L_16:


//--------------------- .nv.callgraph             --------------------------
	.section	.nv.callgraph,"",@"SHT_CUDA_CALLGRAPH"
	.align	4
	.sectionentsize	8
	.align		4
        /*0000*/ 	.word	0x00000000
	.align		4
        /*0004*/ 	.word	0xffffffff
	.align		4
        /*0008*/ 	.word	index@(_Z8mykernelv)
	.align		4
        /*000c*/ 	.word	index@(vprintf)
	.align		4
        /*0010*/ 	.word	0x00000000
	.align		4
        /*0014*/ 	.word	0xfffffffe
	.align		4
        /*0018*/ 	.word	0x00000000
	.align		4
        /*001c*/ 	.word	0xfffffffd
	.align		4
        /*0020*/ 	.word	0x00000000
	.align		4
        /*0024*/ 	.word	0xfffffffc


//--------------------- .nv.constant4             --------------------------
	.section	.nv.constant4,"a",@progbits
	.align	8
	.align		8
.nv.constant4:
        /*0000*/ 	.dword	vprintf
	.align		8
        /*0008*/ 	.dword	$str


//--------------------- .text._Z8mykernelv        --------------------------
	.section	.text._Z8mykernelv,"ax",@progbits
	.align	128
        .global         _Z8mykernelv
        .type           _Z8mykernelv,@function
        .size           _Z8mykernelv,(.L_x_2 - _Z8mykernelv)
        .other          _Z8mykernelv,@"STO_CUDA_ENTRY STV_DEFAULT"
_Z8mykernelv:
.text._Z8mykernelv:
[----:B------:R-:W0:Y:S01]  /*0000*/  LDC R1, c[0x0][0x37c] ;  /* 0x0000df00ff017b82 */ /* 0x000e220000000800 */
[----:B------:R-:W-:Y:S01]  /*0010*/  MOV R0, 0x0 ;  /* 0x0000000000007802 */ /* 0x000fe20000000f00 */
[----:B------:R-:W1:Y:S01]  /*0020*/  LDCU.64 UR4, c[0x4][0x8] ;  /* 0x01000100ff0477ac */ /* 0x000e620008000a00 */
[----:B------:R-:W-:-:S05]  /*0030*/  CS2R R6, SRZ ;  /* 0x0000000000067805 */ /* 0x000fca000001ff00 */
[----:B------:R2:W3:Y:S01]  /*0040*/  LDC.64 R2, c[0x4][R0] ;  /* 0x0100000000027b82 */ /* 0x0004e20000000a00 */
[----:B-1----:R-:W-:Y:S02]  /*0050*/  IMAD.U32 R4, RZ, RZ, UR4 ;  /* 0x00000004ff047e24 */ /* 0x002fe4000f8e00ff */
[----:B--2---:R-:W-:-:S07]  /*0060*/  IMAD.U32 R5, RZ, RZ, UR5 ;  /* 0x00000005ff057e24 */ /* 0x004fce000f8e00ff */
[----:B------:R-:W-:-:S07]  /*0070*/  LEPC R20, `(.L_x_0) ;  /* 0x000000001014794e */ /* 0x000fce0000000000 */
[----:B0--3--:R-:W-:Y:S05]  /*0080*/  CALL.ABS.NOINC R2 ;  /* 0x0000000002007343 */ /* 0x009fea0003c00000 */
.L_x_0:
[----:B------:R-:W-:Y:S05]  /*0090*/  EXIT ;  /* 0x000000000000794d */ /* 0x000fea0003800000 */
.L_x_1:
[----:B------:R-:W-:-:S00]  /*00a0*/  BRA `(.L_x_1) ;  /* 0xfffffffc00fc7947 */ /* 0x000fc0000383ffff */
[----:B------:R-:W-:-:S00]  /*00b0*/  NOP ;  /* 0x0000000000007918 */ /* 0x000fc00000000000 */
        /* <DEDUP_REMOVED lines=12> */
.L_x_2:


//--------------------- .nv.global.init           --------------------------
	.section	.nv.global.init,"aw",@progbits
.nv.global.init:
	.type		$str,@object
	.size		$str,(.L_0 - $str)
$str:
        /*0000*/ 	.byte	0x48, 0x65, 0x6c, 0x6c, 0x6f, 0x20, 0x57, 0x6f, 0x72, 0x6c, 0x64, 0x21, 0x00
.L_0:


//--------------------- .nv.shared.reserved.0     --------------------------
	.section	.nv.shared.reserved.0,"aw",@nobits
	.weak		__nv_reservedSMEM_offset_0_alias
	.size		__nv_reservedSMEM_offset_0_alias, 0, 64
	.other		__nv_reservedSMEM_offset_0_alias,@"STO_CUDA_RESERVED_SHARED STV_DEFAULT"
__nv_reservedSMEM_offset_0_alias:
	.zero		0
	.zero		64


//--------------------- .nv.constant0._Z8mykernelv --------------------------
	.section	.nv.constant0._Z8mykernelv,"a",@progbits
	.sectionflags	@""
	.align	4
.nv.constant0._Z8mykernelv:
	.zero		896


//--------------------- SYMBOLS --------------------------

	.type		.nv.reservedSmem.offset0,@object
	.size		.nv.reservedSmem.offset0,0x4
	.type		vprintf,@function
